	.headerflags	@"EF_CUDA_TEXMODE_UNIFIED EF_CUDA_64BIT_ADDRESS EF_CUDA_ACCELERATORS EF_CUDA_SM90 EF_CUDA_VIRTUAL_SM(EF_CUDA_SM90)"
	.elftype	@"ET_EXEC"


//--------------------- .nv.info                  --------------------------
	.section	.nv.info,"",@"SHT_CUDA_INFO"
	.align	4


	//----- nvinfo : EIATTR_REGCOUNT
	.align		4
        /*0000*/ 	.byte	0x04, 0x2f
        /*0002*/ 	.short	(.L_1 - .L_0)
	.align		4
.L_0:
        /*0004*/ 	.word	index@(triton_poi_fused__unsafe_index_add_mul_sub_116)
        /*0008*/ 	.word	0x00000014


	//----- nvinfo : EIATTR_MIN_STACK_SIZE
	.align		4
.L_1:
        /*000c*/ 	.byte	0x04, 0x12
        /*000e*/ 	.short	(.L_3 - .L_2)
	.align		4
.L_2:
        /*0010*/ 	.word	index@(triton_poi_fused__unsafe_index_add_mul_sub_116)
        /*0014*/ 	.word	0x00000000


	//----- nvinfo : EIATTR_FRAME_SIZE
	.align		4
.L_3:
        /*0018*/ 	.byte	0x04, 0x11
        /*001a*/ 	.short	(.L_5 - .L_4)
	.align		4
.L_4:
        /*001c*/ 	.word	index@(triton_poi_fused__unsafe_index_add_mul_sub_116)
        /*0020*/ 	.word	0x00000000


	//----- nvinfo : EIATTR_MIN_STACK_SIZE
	.align		4
.L_5:
        /*0024*/ 	.byte	0x04, 0x12
        /*0026*/ 	.short	(.L_7 - .L_6)
	.align		4
.L_6:
        /*0028*/ 	.word	index@(triton_poi_fused__unsafe_index_add_mul_sub_116)
        /*002c*/ 	.word	0x00000000
.L_7:


//--------------------- .nv.info.triton_poi_fused__unsafe_index_add_mul_sub_116 --------------------------
	.section	.nv.info.triton_poi_fused__unsafe_index_add_mul_sub_116,"",@"SHT_CUDA_INFO"
	.sectionflags	@""
	.align	4


	//----- nvinfo : EIATTR_CUDA_API_VERSION
	.align		4
        /*0000*/ 	.byte	0x04, 0x37
        /*0002*/ 	.short	(.L_9 - .L_8)
.L_8:
        /*0004*/ 	.word	0x0000007c


	//----- nvinfo : EIATTR_KPARAM_INFO
	.align		4
.L_9:
        /*0008*/ 	.byte	0x04, 0x17
        /*000a*/ 	.short	(.L_11 - .L_10)
.L_10:
        /*000c*/ 	.word	0x00000000
        /*0010*/ 	.short	0x0006
        /*0012*/ 	.short	0x0030
        /*0014*/ 	.byte	0x00, 0xf0, 0x11, 0x00


	//----- nvinfo : EIATTR_KPARAM_INFO
	.align		4
.L_11:
        /*0018*/ 	.byte	0x04, 0x17
        /*001a*/ 	.short	(.L_13 - .L_12)
.L_12:
        /*001c*/ 	.word	0x00000000
        /*0020*/ 	.short	0x0005
        /*0022*/ 	.short	0x0028
        /*0024*/ 	.byte	0x00, 0xf4, 0x21, 0x00


	//----- nvinfo : EIATTR_KPARAM_INFO
	.align		4
.L_13:
        /*0028*/ 	.byte	0x04, 0x17
        /*002a*/ 	.short	(.L_15 - .L_14)
.L_14:
        /*002c*/ 	.word	0x00000000
        /*0030*/ 	.short	0x0004
        /*0032*/ 	.short	0x0020
        /*0034*/ 	.byte	0x00, 0xf4, 0x21, 0x00


	//----- nvinfo : EIATTR_KPARAM_INFO
	.align		4
.L_15:
        /*0038*/ 	.byte	0x04, 0x17
        /*003a*/ 	.short	(.L_17 - .L_16)
.L_16:
        /*003c*/ 	.word	0x00000000
        /*0040*/ 	.short	0x0003
        /*0042*/ 	.short	0x0018
        /*0044*/ 	.byte	0x00, 0xf4, 0x21, 0x00


	//----- nvinfo : EIATTR_KPARAM_INFO
	.align		4
.L_17:
        /*0048*/ 	.byte	0x04, 0x17
        /*004a*/ 	.short	(.L_19 - .L_18)
.L_18:
        /*004c*/ 	.word	0x00000000
        /*0050*/ 	.short	0x0002
        /*0052*/ 	.short	0x0010
        /*0054*/ 	.byte	0x00, 0xf4, 0x21, 0x00


	//----- nvinfo : EIATTR_KPARAM_INFO
	.align		4
.L_19:
        /*0058*/ 	.byte	0x04, 0x17
        /*005a*/ 	.short	(.L_21 - .L_20)
.L_20:
        /*005c*/ 	.word	0x00000000
        /*0060*/ 	.short	0x0001
        /*0062*/ 	.short	0x0008
        /*0064*/ 	.byte	0x00, 0xf4, 0x21, 0x00


	//----- nvinfo : EIATTR_KPARAM_INFO
	.align		4
.L_21:
        /*0068*/ 	.byte	0x04, 0x17
        /*006a*/ 	.short	(.L_23 - .L_22)
.L_22:
        /*006c*/ 	.word	0x00000000
        /*0070*/ 	.short	0x0000
        /*0072*/ 	.short	0x0000
        /*0074*/ 	.byte	0x00, 0xf4, 0x21, 0x00


	//----- nvinfo : EIATTR_SPARSE_MMA_MASK
	.align		4
.L_23:
        /*0078*/ 	.byte	0x03, 0x50
        /*007a*/ 	.short	0x0000


	//----- nvinfo : EIATTR_MAXREG_COUNT
	.align		4
        /*007c*/ 	.byte	0x03, 0x1b
        /*007e*/ 	.short	0x00ff


	//----- nvinfo : EIATTR_EXIT_INSTR_OFFSETS
	.align		4
        /*0080*/ 	.byte	0x04, 0x1c
        /*0082*/ 	.short	(.L_25 - .L_24)


	//   ....[0]....
.L_24:
        /*0084*/ 	.word	0x00000400


	//   ....[1]....
        /*0088*/ 	.word	0x00000420


	//----- nvinfo : EIATTR_REQNTID
	.align		4
.L_25:
        /*008c*/ 	.byte	0x04, 0x10
        /*008e*/ 	.short	(.L_27 - .L_26)
.L_26:
        /*0090*/ 	.word	0x00000080
        /*0094*/ 	.word	0x00000001
        /*0098*/ 	.word	0x00000001


	//----- nvinfo : EIATTR_CBANK_PARAM_SIZE
	.align		4
.L_27:
        /*009c*/ 	.byte	0x03, 0x19
        /*009e*/ 	.short	0x0034


	//----- nvinfo : EIATTR_PARAM_CBANK
	.align		4
        /*00a0*/ 	.byte	0x04, 0x0a
        /*00a2*/ 	.short	(.L_29 - .L_28)
	.align		4
.L_28:
        /*00a4*/ 	.word	index@(.nv.constant0.triton_poi_fused__unsafe_index_add_mul_sub_116)
        /*00a8*/ 	.short	0x0210
        /*00aa*/ 	.short	0x0034


	//----- nvinfo : EIATTR_SW_WAR
	.align		4
.L_29:
        /*00ac*/ 	.byte	0x04, 0x36
        /*00ae*/ 	.short	(.L_31 - .L_30)
.L_30:
        /*00b0*/ 	.word	0x00000008
.L_31:


//--------------------- .nv.callgraph             --------------------------
	.section	.nv.callgraph,"",@"SHT_CUDA_CALLGRAPH"
	.align	4
	.sectionentsize	8
	.align		4
        /*0000*/ 	.word	0x00000000
	.align		4
        /*0004*/ 	.word	0xffffffff
	.align		4
        /*0008*/ 	.word	0x00000000
	.align		4
        /*000c*/ 	.word	0xfffffffe
	.align		4
        /*0010*/ 	.word	0x00000000
	.align		4
        /*0014*/ 	.word	0xfffffffd
	.align		4
        /*0018*/ 	.word	0x00000000
	.align		4
        /*001c*/ 	.word	0xfffffffc


//--------------------- .text.triton_poi_fused__unsafe_index_add_mul_sub_116 --------------------------
	.section	.text.triton_poi_fused__unsafe_index_add_mul_sub_116,"ax",@progbits
	.align	128
        .global         triton_poi_fused__unsafe_index_add_mul_sub_116
        .type           triton_poi_fused__unsafe_index_add_mul_sub_116,@function
        .size           triton_poi_fused__unsafe_index_add_mul_sub_116,(.L_x_1 - triton_poi_fused__unsafe_index_add_mul_sub_116)
        .other          triton_poi_fused__unsafe_index_add_mul_sub_116,@"STO_CUDA_ENTRY STV_DEFAULT"
triton_poi_fused__unsafe_index_add_mul_sub_116:
.text.triton_poi_fused__unsafe_index_add_mul_sub_116:
[----:B------:R-:W0:Y:S02]  /*0000*/  LDC R1, c[0x0][0x28] ;  /* 0x00000a00ff017b82 */ /* 0x000e240000000800 */
[----:B------:R-:W1:Y:S01]  /*0010*/  S2R R3, SR_TID.X ;  /* 0x0000000000037919 */ /* 0x000e620000002100 */
[----:B------:R-:W2:Y:S01]  /*0020*/  LDC.64 R12, c[0x0][0x210] ;  /* 0x00008400ff0c7b82 */ /* 0x000ea20000000a00 */
[----:B------:R-:W-:Y:S01]  /*0030*/  CS2R R8, SRZ ;  /* 0x0000000000087805 */ /* 0x000fe2000001ff00 */
[----:B------:R-:W-:Y:S01]  /*0040*/  ULDC.64 UR4, c[0x0][0x208] ;  /* 0x0000820000047ab9 */ /* 0x000fe20000000a00 */
[----:B------:R-:W3:Y:S05]  /*0050*/  S2R R4, SR_CTAID.X ;  /* 0x0000000000047919 */ /* 0x000eea0000002500 */
[----:B------:R-:W4:Y:S01]  /*0060*/  LDC.64 R14, c[0x0][0x228] ;  /* 0x00008a00ff0e7b82 */ /* 0x000f220000000a00 */
[----:B------:R-:W-:Y:S01]  /*0070*/  CS2R R10, SRZ ;  /* 0x00000000000a7805 */ /* 0x000fe2000001ff00 */
[----:B------:R-:W-:Y:S01]  /*0080*/  ULDC.64 UR6, c[0x0][0x220] ;  /* 0x0000880000067ab9 */ /* 0x000fe20000000a00 */
[----:B-1----:R-:W-:-:S05]  /*0090*/  LOP3.LUT R3, R3, 0x7f, RZ, 0xc0, !PT ;  /* 0x0000007f03037812 */ /* 0x002fca00078ec0ff */
[----:B---3--:R-:W-:-:S05]  /*00a0*/  IMAD R0, R4, 0x80, R3 ;  /* 0x0000008004007824 */ /* 0x008fca00078e0203 */
[----:B------:R-:W-:Y:S02]  /*00b0*/  SHF.R.S32.HI R3, RZ, 0x1f, R0 ;  /* 0x0000001fff037819 */ /* 0x000fe40000011400 */
[----:B------:R-:W-:Y:S02]  /*00c0*/  ISETP.GE.AND P0, PT, R0, 0x400, PT ;  /* 0x000004000000780c */ /* 0x000fe40003f06270 */
[----:B------:R-:W-:Y:S02]  /*00d0*/  LEA.HI R5, R3, R0, RZ, 0x2 ;  /* 0x0000000003057211 */ /* 0x000fe400078f10ff */
[----:B------:R-:W1:Y:S02]  /*00e0*/  LDC.64 R2, c[0x0][0x218] ;  /* 0x00008600ff027b82 */ /* 0x000e640000000a00 */
[----:B------:R-:W-:Y:S02]  /*00f0*/  SHF.R.S32.HI R6, RZ, 0x2, R5 ;  /* 0x00000002ff067819 */ /* 0x000fe40000011405 */
[----:B------:R-:W-:-:S02]  /*0100*/  LOP3.LUT R5, R5, 0xfffffffc, RZ, 0xc0, !PT ;  /* 0xfffffffc05057812 */ /* 0x000fc400078ec0ff */
[----:B------:R-:W-:-:S04]  /*0110*/  LEA.HI R7, R6, R6, RZ, 0x2 ;  /* 0x0000000606077211 */ /* 0x000fc800078f10ff */
[----:B------:R-:W-:-:S05]  /*0120*/  LOP3.LUT R7, R7, 0xfffffffc, RZ, 0xc0, !PT ;  /* 0xfffffffc07077812 */ /* 0x000fca00078ec0ff */
[----:B------:R-:W-:-:S04]  /*0130*/  IMAD.IADD R7, R6, 0x1, -R7 ;  /* 0x0000000106077824 */ /* 0x000fc800078e0a07 */
[----:B--2---:R-:W-:-:S05]  /*0140*/  IMAD.WIDE R12, R7, 0x8, R12 ;  /* 0x00000008070c7825 */ /* 0x004fca00078e020c */
[----:B------:R-:W2:Y:S01]  /*0150*/  @!P0 LDG.E.EL.64 R8, desc[UR4][R12.64] ;  /* 0x000000040c088981 */ /* 0x000ea2000c2e1b00 */
[----:B------:R-:W-:Y:S01]  /*0160*/  IMAD.IADD R5, R0, 0x1, -R5 ;  /* 0x0000000100057824 */ /* 0x000fe200078e0a05 */
[----:B------:R-:W-:-:S03]  /*0170*/  CS2R R6, SRZ ;  /* 0x0000000000067805 */ /* 0x000fc6000001ff00 */
[----:B-1----:R-:W-:-:S04]  /*0180*/  IMAD.WIDE R2, R5, 0x8, R2 ;  /* 0x0000000805027825 */ /* 0x002fc800078e0202 */
[C---:B----4-:R-:W-:Y:S01]  /*0190*/  IMAD.WIDE R14, R5.reuse, 0x8, R14 ;  /* 0x00000008050e7825 */ /* 0x050fe200078e020e */
[----:B------:R1:W3:Y:S04]  /*01a0*/  @!P0 LDG.E.EL.64 R10, desc[UR4][R2.64] ;  /* 0x00000004020a8981 */ /* 0x0002e8000c2e1b00 */
[----:B------:R-:W4:Y:S01]  /*01b0*/  @!P0 LDG.E.EL.64 R6, desc[UR4][R14.64] ;  /* 0x000000040e068981 */ /* 0x000f22000c2e1b00 */
[----:B-1----:R-:W1:Y:S02]  /*01c0*/  LDC.64 R2, c[0x0][0x230] ;  /* 0x00008c00ff027b82 */ /* 0x002e640000000a00 */
[----:B-1----:R-:W-:Y:S01]  /*01d0*/  IMAD.WIDE R2, R5, 0x4, R2 ;  /* 0x0000000405027825 */ /* 0x002fe200078e0202 */
[----:B--2---:R-:W-:-:S04]  /*01e0*/  SHF.R.U32.HI R17, RZ, 0x1e, R9 ;  /* 0x0000001eff117819 */ /* 0x004fc80000011609 */
[----:B------:R-:W-:-:S04]  /*01f0*/  LOP3.LUT R17, R17, 0x2, RZ, 0xc0, !PT ;  /* 0x0000000211117812 */ /* 0x000fc800078ec0ff */
[----:B------:R-:W-:Y:S02]  /*0200*/  IADD3 R16, P1, R8, R17, RZ ;  /* 0x0000001108107210 */ /* 0x000fe40007f3e0ff */
[----:B---3--:R-:W-:Y:S02]  /*0210*/  LEA R13, P2, R10, UR6, 0x2 ;  /* 0x000000060a0d7c11 */ /* 0x008fe4000f8410ff */
[----:B------:R-:W-:Y:S01]  /*0220*/  SHF.R.U32.HI R8, RZ, 0x1c, R11 ;  /* 0x0000001cff087819 */ /* 0x000fe2000001160b */
[----:B------:R-:W-:Y:S01]  /*0230*/  IMAD.X R17, RZ, RZ, R9, P1 ;  /* 0x000000ffff117224 */ /* 0x000fe200008e0609 */
[----:B------:R-:W-:Y:S02]  /*0240*/  SHF.R.S32.HI R9, RZ, 0x18, R4 ;  /* 0x00000018ff097819 */ /* 0x000fe40000011404 */
[----:B----4-:R-:W-:Y:S02]  /*0250*/  SHF.R.U32.HI R4, RZ, 0x1c, R7 ;  /* 0x0000001cff047819 */ /* 0x010fe40000011607 */
[----:B------:R-:W-:-:S02]  /*0260*/  SGXT R9, R9, 0x1 ;  /* 0x000000010909781a */ /* 0x000fc40000000200 */
[----:B------:R-:W-:Y:S02]  /*0270*/  LEA.HI.X R10, R10, UR7, R11, 0x2, P2 ;  /* 0x000000070a0a7c11 */ /* 0x000fe400090f140b */
[C---:B------:R-:W-:Y:S01]  /*0280*/  SHF.L.U64.HI R17, R16.reuse, 0x3, R17 ;  /* 0x0000000310117819 */ /* 0x040fe20000010211 */
[----:B------:R-:W-:Y:S01]  /*0290*/  IMAD.SHL.U32 R16, R16, 0x8, RZ ;  /* 0x0000000810107824 */ /* 0x000fe200078e00ff */
[----:B------:R-:W-:Y:S02]  /*02a0*/  LEA R11, P3, R6, UR6, 0x2 ;  /* 0x00000006060b7c11 */ /* 0x000fe4000f8610ff */
[----:B------:R-:W-:Y:S02]  /*02b0*/  LOP3.LUT R4, R4, 0x8, RZ, 0xc0, !PT ;  /* 0x0000000804047812 */ /* 0x000fe400078ec0ff */
[----:B------:R-:W-:Y:S02]  /*02c0*/  LOP3.LUT R8, R8, 0x8, RZ, 0xc0, !PT ;  /* 0x0000000808087812 */ /* 0x000fe400078ec0ff */
[----:B------:R-:W-:-:S02]  /*02d0*/  LEA.HI R9, R9, R0, RZ, 0x4 ;  /* 0x0000000009097211 */ /* 0x000fc400078f20ff */
[----:B------:R-:W-:Y:S02]  /*02e0*/  LEA.HI.X R7, R6, UR7, R7, 0x2, P3 ;  /* 0x0000000706077c11 */ /* 0x000fe400098f1407 */
[C---:B------:R-:W-:Y:S02]  /*02f0*/  IADD3 R6, P3, P4, R16.reuse, R11, R4 ;  /* 0x0000000b10067210 */ /* 0x040fe40007c7e004 */
[----:B------:R-:W-:Y:S02]  /*0300*/  IADD3 R8, P2, P1, R16, R13, R8 ;  /* 0x0000000d10087210 */ /* 0x000fe4000795e008 */
[----:B------:R-:W-:Y:S02]  /*0310*/  CS2R R12, SRZ ;  /* 0x00000000000c7805 */ /* 0x000fe4000001ff00 */
[----:B------:R-:W-:Y:S02]  /*0320*/  SHF.R.S32.HI R4, RZ, 0x4, R9 ;  /* 0x00000004ff047819 */ /* 0x000fe40000011409 */
[----:B------:R-:W-:-:S02]  /*0330*/  IADD3.X R9, R17, R10, RZ, P2, P1 ;  /* 0x0000000a11097210 */ /* 0x000fc400017e24ff */
[----:B------:R-:W-:Y:S01]  /*0340*/  IADD3.X R7, R17, R7, RZ, P3, P4 ;  /* 0x0000000711077210 */ /* 0x000fe20001fe84ff */
[----:B------:R-:W-:Y:S02]  /*0350*/  IMAD.SHL.U32 R11, R4, 0x4, RZ ;  /* 0x00000004040b7824 */ /* 0x000fe400078e00ff */
[----:B------:R-:W-:Y:S01]  /*0360*/  IMAD.MOV.U32 R10, RZ, RZ, RZ ;  /* 0x000000ffff0a7224 */ /* 0x000fe200078e00ff */
[----:B------:R-:W1:Y:S01]  /*0370*/  LDC.64 R4, c[0x0][0x238] ;  /* 0x00008e00ff047b82 */ /* 0x000e620000000a00 */
[----:B------:R-:W-:-:S04]  /*0380*/  IMAD.WIDE R8, R11, 0x4, R8 ;  /* 0x000000040b087825 */ /* 0x000fc800078e0208 */
[----:B------:R-:W-:Y:S01]  /*0390*/  IMAD.WIDE R6, R11, 0x4, R6 ;  /* 0x000000040b067825 */ /* 0x000fe200078e0206 */
[----:B------:R-:W2:Y:S04]  /*03a0*/  @!P0 LDG.E.EL R13, desc[UR4][R8.64] ;  /* 0x00000004080d8981 */ /* 0x000ea8000c2e1900 */
[----:B------:R-:W2:Y:S04]  /*03b0*/  @!P0 LDG.E.EL R12, desc[UR4][R6.64] ;  /* 0x00000004060c8981 */ /* 0x000ea8000c2e1900 */
[----:B------:R-:W3:Y:S01]  /*03c0*/  @!P0 LDG.E.EL R10, desc[UR4][R2.64] ;  /* 0x00000004020a8981 */ /* 0x000ee2000c2e1900 */
[----:B-1----:R-:W-:-:S04]  /*03d0*/  IMAD.WIDE R4, R0, 0x4, R4 ;  /* 0x0000000400047825 */ /* 0x002fc800078e0204 */
[----:B--2---:R-:W-:-:S04]  /*03e0*/  FADD R12, R12, -R13 ;  /* 0x8000000d0c0c7221 */ /* 0x004fc80000000000 */
[----:B---3--:R-:W-:Y:S01]  /*03f0*/  FFMA R13, R12, R10, R13 ;  /* 0x0000000a0c0d7223 */ /* 0x008fe2000000000d */
[----:B------:R-:W-:Y:S06]  /*0400*/  @P0 EXIT ;  /* 0x000000000000094d */ /* 0x000fec0003800000 */
[----:B------:R-:W-:Y:S01]  /*0410*/  STG.E desc[UR4][R4.64], R13 ;  /* 0x0000000d04007986 */ /* 0x000fe2000c101904 */
[----:B------:R-:W-:Y:S05]  /*0420*/  EXIT ;  /* 0x000000000000794d */ /* 0x000fea0003800000 */
.L_x_0:
[----:B------:R-:W-:-:S00]  /*0430*/  BRA `(.L_x_0) ;  /* 0xfffffffc00fc7947 */ /* 0x000fc0000383ffff */
[----:B------:R-:W-:-:S00]  /*0440*/  NOP ;  /* 0x0000000000007918 */ /* 0x000fc00000000000 */
        /* <DEDUP_REMOVED lines=11> */
.L_x_1:


//--------------------- .nv.constant0.triton_poi_fused__unsafe_index_add_mul_sub_116 --------------------------
	.section	.nv.constant0.triton_poi_fused__unsafe_index_add_mul_sub_116,"a",@progbits
	.sectionflags	@""
	.align	4
.nv.constant0.triton_poi_fused__unsafe_index_add_mul_sub_116:
	.zero		580
